	.headerflags	@"EF_CUDA_TEXMODE_UNIFIED EF_CUDA_64BIT_ADDRESS EF_CUDA_ACCELERATORS EF_CUDA_SM90 EF_CUDA_VIRTUAL_SM(EF_CUDA_SM90)"
	.elftype	@"ET_EXEC"


//--------------------- .nv.info                  --------------------------
	.section	.nv.info,"",@"SHT_CUDA_INFO"
	.align	4


	//----- nvinfo : EIATTR_REGCOUNT
	.align		4
        /*0000*/ 	.byte	0x04, 0x2f
        /*0002*/ 	.short	(.L_3 - .L_2)
	.align		4
.L_2:
        /*0004*/ 	.word	index@(triton_poi_fused__native_batch_norm_legit_no_training_leaky_relu_3)
        /*0008*/ 	.word	0x00000012


	//----- nvinfo : EIATTR_MIN_STACK_SIZE
	.align		4
.L_3:
        /*000c*/ 	.byte	0x04, 0x12
        /*000e*/ 	.short	(.L_5 - .L_4)
	.align		4
.L_4:
        /*0010*/ 	.word	index@(triton_poi_fused__native_batch_norm_legit_no_training_leaky_relu_3)
        /*0014*/ 	.word	0x00000000


	//----- nvinfo : EIATTR_FRAME_SIZE
	.align		4
.L_5:
        /*0018*/ 	.byte	0x04, 0x11
        /*001a*/ 	.short	(.L_7 - .L_6)
	.align		4
.L_6:
        /*001c*/ 	.word	index@(triton_poi_fused__native_batch_norm_legit_no_training_leaky_relu_3)
        /*0020*/ 	.word	0x00000000


	//----- nvinfo : EIATTR_MIN_STACK_SIZE
	.align		4
.L_7:
        /*0024*/ 	.byte	0x04, 0x12
        /*0026*/ 	.short	(.L_9 - .L_8)
	.align		4
.L_8:
        /*0028*/ 	.word	index@(triton_poi_fused__native_batch_norm_legit_no_training_leaky_relu_3)
        /*002c*/ 	.word	0x00000000
.L_9:


//--------------------- .nv.info.triton_poi_fused__native_batch_norm_legit_no_training_leaky_relu_3 --------------------------
	.section	.nv.info.triton_poi_fused__native_batch_norm_legit_no_training_leaky_relu_3,"",@"SHT_CUDA_INFO"
	.sectionflags	@""
	.align	4


	//----- nvinfo : EIATTR_CUDA_API_VERSION
	.align		4
        /*0000*/ 	.byte	0x04, 0x37
        /*0002*/ 	.short	(.L_11 - .L_10)
.L_10:
        /*0004*/ 	.word	0x0000007c


	//----- nvinfo : EIATTR_KPARAM_INFO
	.align		4
.L_11:
        /*0008*/ 	.byte	0x04, 0x17
        /*000a*/ 	.short	(.L_13 - .L_12)
.L_12:
        /*000c*/ 	.word	0x00000000
        /*0010*/ 	.short	0x0006
        /*0012*/ 	.short	0x0030
        /*0014*/ 	.byte	0x00, 0xf0, 0x11, 0x00


	//----- nvinfo : EIATTR_KPARAM_INFO
	.align		4
.L_13:
        /*0018*/ 	.byte	0x04, 0x17
        /*001a*/ 	.short	(.L_15 - .L_14)
.L_14:
        /*001c*/ 	.word	0x00000000
        /*0020*/ 	.short	0x0005
        /*0022*/ 	.short	0x0028
        /*0024*/ 	.byte	0x00, 0xf4, 0x21, 0x00


	//----- nvinfo : EIATTR_KPARAM_INFO
	.align		4
.L_15:
        /*0028*/ 	.byte	0x04, 0x17
        /*002a*/ 	.short	(.L_17 - .L_16)
.L_16:
        /*002c*/ 	.word	0x00000000
        /*0030*/ 	.short	0x0004
        /*0032*/ 	.short	0x0020
        /*0034*/ 	.byte	0x00, 0xf4, 0x21, 0x00


	//----- nvinfo : EIATTR_KPARAM_INFO
	.align		4
.L_17:
        /*0038*/ 	.byte	0x04, 0x17
        /*003a*/ 	.short	(.L_19 - .L_18)
.L_18:
        /*003c*/ 	.word	0x00000000
        /*0040*/ 	.short	0x0003
        /*0042*/ 	.short	0x0018
        /*0044*/ 	.byte	0x00, 0xf4, 0x21, 0x00


	//----- nvinfo : EIATTR_KPARAM_INFO
	.align		4
.L_19:
        /*0048*/ 	.byte	0x04, 0x17
        /*004a*/ 	.short	(.L_21 - .L_20)
.L_20:
        /*004c*/ 	.word	0x00000000
        /*0050*/ 	.short	0x0002
        /*0052*/ 	.short	0x0010
        /*0054*/ 	.byte	0x00, 0xf4, 0x21, 0x00


	//----- nvinfo : EIATTR_KPARAM_INFO
	.align		4
.L_21:
        /*0058*/ 	.byte	0x04, 0x17
        /*005a*/ 	.short	(.L_23 - .L_22)
.L_22:
        /*005c*/ 	.word	0x00000000
        /*0060*/ 	.short	0x0001
        /*0062*/ 	.short	0x0008
        /*0064*/ 	.byte	0x00, 0xf4, 0x21, 0x00


	//----- nvinfo : EIATTR_KPARAM_INFO
	.align		4
.L_23:
        /*0068*/ 	.byte	0x04, 0x17
        /*006a*/ 	.short	(.L_25 - .L_24)
.L_24:
        /*006c*/ 	.word	0x00000000
        /*0070*/ 	.short	0x0000
        /*0072*/ 	.short	0x0000
        /*0074*/ 	.byte	0x00, 0xf4, 0x21, 0x00


	//----- nvinfo : EIATTR_SPARSE_MMA_MASK
	.align		4
.L_25:
        /*0078*/ 	.byte	0x03, 0x50
        /*007a*/ 	.short	0x0000


	//----- nvinfo : EIATTR_MAXREG_COUNT
	.align		4
        /*007c*/ 	.byte	0x03, 0x1b
        /*007e*/ 	.short	0x00ff


	//----- nvinfo : EIATTR_EXIT_INSTR_OFFSETS
	.align		4
        /*0080*/ 	.byte	0x04, 0x1c
        /*0082*/ 	.short	(.L_27 - .L_26)


	//   ....[0]....
.L_26:
        /*0084*/ 	.word	0x00000330


	//   ....[1]....
        /*0088*/ 	.word	0x00000350


	//----- nvinfo : EIATTR_REQNTID
	.align		4
.L_27:
        /*008c*/ 	.byte	0x04, 0x10
        /*008e*/ 	.short	(.L_29 - .L_28)
.L_28:
        /*0090*/ 	.word	0x00000080
        /*0094*/ 	.word	0x00000001
        /*0098*/ 	.word	0x00000001


	//----- nvinfo : EIATTR_CBANK_PARAM_SIZE
	.align		4
.L_29:
        /*009c*/ 	.byte	0x03, 0x19
        /*009e*/ 	.short	0x0034


	//----- nvinfo : EIATTR_PARAM_CBANK
	.align		4
        /*00a0*/ 	.byte	0x04, 0x0a
        /*00a2*/ 	.short	(.L_31 - .L_30)
	.align		4
.L_30:
        /*00a4*/ 	.word	index@(.nv.constant0.triton_poi_fused__native_batch_norm_legit_no_training_leaky_relu_3)
        /*00a8*/ 	.short	0x0210
        /*00aa*/ 	.short	0x0034


	//----- nvinfo : EIATTR_SW_WAR
	.align		4
.L_31:
        /*00ac*/ 	.byte	0x04, 0x36
        /*00ae*/ 	.short	(.L_33 - .L_32)
.L_32:
        /*00b0*/ 	.word	0x00000008
.L_33:


//--------------------- .nv.callgraph             --------------------------
	.section	.nv.callgraph,"",@"SHT_CUDA_CALLGRAPH"
	.align	4
	.sectionentsize	8
	.align		4
        /*0000*/ 	.word	0x00000000
	.align		4
        /*0004*/ 	.word	0xffffffff
	.align		4
        /*0008*/ 	.word	0x00000000
	.align		4
        /*000c*/ 	.word	0xfffffffe
	.align		4
        /*0010*/ 	.word	0x00000000
	.align		4
        /*0014*/ 	.word	0xfffffffd
	.align		4
        /*0018*/ 	.word	0x00000000
	.align		4
        /*001c*/ 	.word	0xfffffffc


//--------------------- .nv.constant4             --------------------------
	.section	.nv.constant4,"a",@progbits
	.align	8
	.align		8
.nv.constant4:
        /*0000*/ 	.dword	_$_str
	.align		8
        /*0008*/ 	.dword	_$_str_$_2


//--------------------- .text.triton_poi_fused__native_batch_norm_legit_no_training_leaky_relu_3 --------------------------
	.section	.text.triton_poi_fused__native_batch_norm_legit_no_training_leaky_relu_3,"ax",@progbits
	.align	128
        .global         triton_poi_fused__native_batch_norm_legit_no_training_leaky_relu_3
        .type           triton_poi_fused__native_batch_norm_legit_no_training_leaky_relu_3,@function
        .size           triton_poi_fused__native_batch_norm_legit_no_training_leaky_relu_3,(.L_x_1 - triton_poi_fused__native_batch_norm_legit_no_training_leaky_relu_3)
        .other          triton_poi_fused__native_batch_norm_legit_no_training_leaky_relu_3,@"STO_CUDA_ENTRY STV_DEFAULT"
triton_poi_fused__native_batch_norm_legit_no_training_leaky_relu_3:
.text.triton_poi_fused__native_batch_norm_legit_no_training_leaky_relu_3:
[----:B------:R-:W0:Y:S02]  /*0000*/  LDC R1, c[0x0][0x28] ;  /* 0x00000a00ff017b82 */ /* 0x000e240000000800 */
[----:B------:R-:W1:Y:S01]  /*0010*/  S2R R0, SR_TID.X ;  /* 0x0000000000007919 */ /* 0x000e620000002100 */
[----:B------:R-:W2:Y:S01]  /*0020*/  LDC.64 R6, c[0x0][0x228] ;  /* 0x00008a00ff067b82 */ /* 0x000ea20000000a00 */
[----:B------:R-:W-:Y:S01]  /*0030*/  CS2R R14, SRZ ;  /* 0x00000000000e7805 */ /* 0x000fe2000001ff00 */
[----:B------:R-:W-:Y:S01]  /*0040*/  ULDC.64 UR4, c[0x0][0x208] ;  /* 0x0000820000047ab9 */ /* 0x000fe20000000a00 */
[----:B------:R-:W3:Y:S05]  /*0050*/  S2R R3, SR_CTAID.X ;  /* 0x0000000000037919 */ /* 0x000eea0000002500 */
[----:B------:R-:W4:Y:S08]  /*0060*/  LDC.64 R8, c[0x0][0x230] ;  /* 0x00008c00ff087b82 */ /* 0x000f300000000a00 */
[----:B------:R-:W5:Y:S01]  /*0070*/  LDC.64 R10, c[0x0][0x238] ;  /* 0x00008e00ff0a7b82 */ /* 0x000f620000000a00 */
[----:B-1----:R-:W-:-:S02]  /*0080*/  LOP3.LUT R0, R0, 0x7f, RZ, 0xc0, !PT ;  /* 0x0000007f00007812 */ /* 0x002fc400078ec0ff */
[----:B---3--:R-:W-:Y:S02]  /*0090*/  SHF.R.S32.HI R2, RZ, 0x18, R3 ;  /* 0x00000018ff027819 */ /* 0x008fe40000011403 */
[----:B------:R-:W-:Y:S02]  /*00a0*/  LEA R0, R3, R0, 0x7 ;  /* 0x0000000003007211 */ /* 0x000fe400078e38ff */
[----:B------:R-:W-:Y:S02]  /*00b0*/  SGXT R3, R2, 0x1 ;  /* 0x000000010203781a */ /* 0x000fe40000000200 */
[----:B------:R-:W-:Y:S02]  /*00c0*/  ISETP.GE.AND P0, PT, R0, 0x1800, PT ;  /* 0x000018000000780c */ /* 0x000fe40003f06270 */
[----:B------:R-:W-:-:S04]  /*00d0*/  LEA.HI R3, R3, R0, RZ, 0x6 ;  /* 0x0000000003037211 */ /* 0x000fc800078f30ff */
[----:B------:R-:W-:-:S05]  /*00e0*/  SHF.R.S32.HI R3, RZ, 0x6, R3 ;  /* 0x00000006ff037819 */ /* 0x000fca0000011403 */
[----:B------:R-:W-:-:S05]  /*00f0*/  IMAD.HI R2, R3, 0x2aaaaaab, RZ ;  /* 0x2aaaaaab03027827 */ /* 0x000fca00078e02ff */
[----:B------:R-:W-:-:S04]  /*0100*/  SHF.R.U32.HI R5, RZ, 0x1f, R2 ;  /* 0x0000001fff057819 */ /* 0x000fc80000011602 */
[----:B------:R-:W-:Y:S02]  /*0110*/  LEA.HI R2, R2, R5, RZ, 0x1e ;  /* 0x0000000502027211 */ /* 0x000fe400078ff0ff */
[----:B------:R-:W1:Y:S03]  /*0120*/  LDC.64 R4, c[0x0][0x220] ;  /* 0x00008800ff047b82 */ /* 0x000e660000000a00 */
[----:B------:R-:W-:-:S04]  /*0130*/  IMAD R13, R2, -0x18, R3 ;  /* 0xffffffe8020d7824 */ /* 0x000fc800078e0203 */
[C---:B--2---:R-:W-:Y:S01]  /*0140*/  IMAD.WIDE R6, R13.reuse, 0x4, R6 ;  /* 0x000000040d067825 */ /* 0x044fe200078e0206 */
[----:B------:R-:W2:Y:S04]  /*0150*/  LDC.64 R2, c[0x0][0x218] ;  /* 0x00008600ff027b82 */ /* 0x000ea80000000a00 */
[----:B------:R4:W3:Y:S01]  /*0160*/  @!P0 LDG.E.EL R14, desc[UR4][R6.64] ;  /* 0x00000004060e8981 */ /* 0x0008e2000c2e1900 */
[----:B------:R-:W-:Y:S01]  /*0170*/  HFMA2.MMA R12, -RZ, RZ, 0, 0 ;  /* 0x00000000ff0c7435 */ /* 0x000fe200000001ff */
[----:B-1----:R-:W-:-:S04]  /*0180*/  IMAD.WIDE R4, R13, 0x4, R4 ;  /* 0x000000040d047825 */ /* 0x002fc800078e0204 */
[----:B--2---:R-:W-:Y:S01]  /*0190*/  IMAD.WIDE R2, R0, 0x4, R2 ;  /* 0x0000000400027825 */ /* 0x004fe200078e0202 */
[----:B------:R-:W2:Y:S03]  /*01a0*/  @!P0 LDG.E.EL R15, desc[UR4][R4.64] ;  /* 0x00000004040f8981 */ /* 0x000ea6000c2e1900 */
[C---:B----4-:R-:W-:Y:S01]  /*01b0*/  IMAD.WIDE R6, R13.reuse, 0x4, R8 ;  /* 0x000000040d067825 */ /* 0x050fe200078e0208 */
[----:B------:R1:W2:Y:S03]  /*01c0*/  @!P0 LDG.E R12, desc[UR4][R2.64] ;  /* 0x00000004020c8981 */ /* 0x0002a6000c1e1900 */
[----:B-----5:R-:W-:Y:S01]  /*01d0*/  IMAD.WIDE R8, R13, 0x4, R10 ;  /* 0x000000040d087825 */ /* 0x020fe200078e020a */
[----:B------:R-:W-:-:S06]  /*01e0*/  CS2R R10, SRZ ;  /* 0x00000000000a7805 */ /* 0x000fcc000001ff00 */
[----:B------:R-:W4:Y:S04]  /*01f0*/  @!P0 LDG.E.EL R10, desc[UR4][R6.64] ;  /* 0x00000004060a8981 */ /* 0x000f28000c2e1900 */
[----:B------:R-:W4:Y:S01]  /*0200*/  @!P0 LDG.E.EL R11, desc[UR4][R8.64] ;  /* 0x00000004080b8981 */ /* 0x000f22000c2e1900 */
[----:B-1----:R-:W-:Y:S01]  /*0210*/  MOV R2, 0x3e800000 ;  /* 0x3e80000000027802 */ /* 0x002fe20000000f00 */
[----:B---3--:R-:W-:-:S04]  /*0220*/  FADD R14, R14, 9.9999997473787516356e-06 ;  /* 0x3727c5ac0e0e7421 */ /* 0x008fc80000000000 */
[----:B------:R-:W1:Y:S02]  /*0230*/  MUFU.SQRT R13, R14 ;  /* 0x0000000e000d7308 */ /* 0x000e640000002000 */
[C---:B-1----:R-:W-:Y:S02]  /*0240*/  FSETP.GT.AND P1, PT, R13.reuse, 8.50705917302346158658e+37, PT ;  /* 0x7e8000000d00780b */ /* 0x042fe40003f24000 */
[----:B------:R-:W-:-:S11]  /*0250*/  FSETP.GEU.AND P2, PT, R13, 1.175494350822287508e-38, PT ;  /* 0x008000000d00780b */ /* 0x000fd60003f4e000 */
[----:B------:R-:W-:-:S04]  /*0260*/  @P1 FMUL R13, R13, 0.25 ;  /* 0x3e8000000d0d1820 */ /* 0x000fc80000400000 */
[----:B------:R-:W-:-:S06]  /*0270*/  @!P2 FMUL R13, R13, 16777216 ;  /* 0x4b8000000d0da820 */ /* 0x000fcc0000400000 */
[----:B------:R-:W1:Y:S01]  /*0280*/  MUFU.RCP R13, R13 ;  /* 0x0000000d000d7308 */ /* 0x000e620000001000 */
[----:B------:R-:W-:Y:S01]  /*0290*/  FSEL R2, R2, 1, P1 ;  /* 0x3f80000002027808 */ /* 0x000fe20000800000 */
[----:B--2---:R-:W-:-:S04]  /*02a0*/  FADD R12, -R15, R12 ;  /* 0x0000000c0f0c7221 */ /* 0x004fc80000000100 */
[----:B------:R-:W-:-:S04]  /*02b0*/  @!P2 FMUL R2, R2, 16777216 ;  /* 0x4b8000000202a820 */ /* 0x000fc80000400000 */
[----:B-1----:R-:W-:Y:S02]  /*02c0*/  FMUL R5, R13, R2 ;  /* 0x000000020d057220 */ /* 0x002fe40000400000 */
[----:B------:R-:W1:Y:S02]  /*02d0*/  LDC.64 R2, c[0x0][0x210] ;  /* 0x00008400ff027b82 */ /* 0x000e640000000a00 */
[----:B------:R-:W-:-:S04]  /*02e0*/  FMUL R12, R12, R5 ;  /* 0x000000050c0c7220 */ /* 0x000fc80000400000 */
[----:B----4-:R-:W-:-:S05]  /*02f0*/  FFMA R11, R12, R10, R11 ;  /* 0x0000000a0c0b7223 */ /* 0x010fca000000000b */
[----:B------:R-:W-:Y:S01]  /*0300*/  FSETP.GT.AND P1, PT, R11, RZ, PT ;  /* 0x000000ff0b00720b */ /* 0x000fe20003f24000 */
[----:B-1----:R-:W-:-:S12]  /*0310*/  IMAD.WIDE R2, R0, 0x4, R2 ;  /* 0x0000000400027825 */ /* 0x002fd800078e0202 */
[----:B------:R-:W-:Y:S01]  /*0320*/  @!P1 FMUL R11, R11, 0.20000000298023223877 ;  /* 0x3e4ccccd0b0b9820 */ /* 0x000fe20000400000 */
[----:B------:R-:W-:Y:S06]  /*0330*/  @P0 EXIT ;  /* 0x000000000000094d */ /* 0x000fec0003800000 */
[----:B------:R-:W-:Y:S01]  /*0340*/  STG.E desc[UR4][R2.64], R11 ;  /* 0x0000000b02007986 */ /* 0x000fe2000c101904 */
[----:B------:R-:W-:Y:S05]  /*0350*/  EXIT ;  /* 0x000000000000794d */ /* 0x000fea0003800000 */
.L_x_0:
[----:B------:R-:W-:-:S00]  /*0360*/  BRA `(.L_x_0) ;  /* 0xfffffffc00fc7947 */ /* 0x000fc0000383ffff */
[----:B------:R-:W-:-:S00]  /*0370*/  NOP ;  /* 0x0000000000007918 */ /* 0x000fc00000000000 */
        /* <DEDUP_REMOVED lines=8> */
.L_x_1:


//--------------------- .nv.global.init           --------------------------
	.section	.nv.global.init,"aw",@progbits
.nv.global.init:
	.type		_$_str,@object
	.size		_$_str,(_$_str_$_2 - _$_str)
_$_str:
        /*0000*/ 	.byte	0x5f, 0x5f, 0x43, 0x55, 0x44, 0x41, 0x5f, 0x46, 0x54, 0x5a, 0x00
	.type		_$_str_$_2,@object
	.size		_$_str_$_2,(.L_1 - _$_str_$_2)
_$_str_$_2:
        /*000b*/ 	.byte	0x5f, 0x5f, 0x43, 0x55, 0x44, 0x41, 0x5f, 0x50, 0x52, 0x45, 0x43, 0x5f, 0x53, 0x51, 0x52, 0x54
        /*001b*/ 	.byte	0x00
.L_1:


//--------------------- .nv.constant0.triton_poi_fused__native_batch_norm_legit_no_training_leaky_relu_3 --------------------------
	.section	.nv.constant0.triton_poi_fused__native_batch_norm_legit_no_training_leaky_relu_3,"a",@progbits
	.sectionflags	@""
	.align	4
.nv.constant0.triton_poi_fused__native_batch_norm_legit_no_training_leaky_relu_3:
	.zero		580
